//
// Generated by NVIDIA NVVM Compiler
//
// Compiler Build ID: CL-36424714
// Cuda compilation tools, release 13.0, V13.0.88
// Based on NVVM 20.0.0
//

.version 9.0
.target sm_100
.address_size 64

	// .globl	_Z9_multiplyPKfPf
.const .align 4 .b8 M[20];

.visible .entry _Z9_multiplyPKfPf(
	.param .u64 .ptr .align 1 _Z9_multiplyPKfPf_param_0,
	.param .u64 .ptr .align 1 _Z9_multiplyPKfPf_param_1
)
{
	.reg .b32 	%r<5>;
	.reg .b32 	%f<4>;
	.reg .b64 	%rd<8>;

	ld.param.u64 	%rd1, [_Z9_multiplyPKfPf_param_0];
	ld.param.u64 	%rd2, [_Z9_multiplyPKfPf_param_1];
	cvta.to.global.u64 	%rd3, %rd2;
	cvta.to.global.u64 	%rd4, %rd1;
	mov.u32 	%r1, %tid.x;
	mov.u32 	%r2, %ctaid.x;
	mov.u32 	%r3, %ntid.x;
	mad.lo.s32 	%r4, %r2, %r3, %r1;
	mul.wide.s32 	%rd5, %r4, 4;
	add.s64 	%rd6, %rd4, %rd5;
	ld.global.f32 	%f1, [%rd6];
	add.s64 	%rd7, %rd3, %rd5;
	ld.global.f32 	%f2, [%rd7];
	mul.f32 	%f3, %f1, %f2;
	st.global.f32 	[%rd7], %f3;
	ret;

}
	// .globl	_Z16_relu_f16_kernelPfS_i
.visible .entry _Z16_relu_f16_kernelPfS_i(
	.param .u64 .ptr .align 1 _Z16_relu_f16_kernelPfS_i_param_0,
	.param .u64 .ptr .align 1 _Z16_relu_f16_kernelPfS_i_param_1,
	.param .u32 _Z16_relu_f16_kernelPfS_i_param_2
)
{
	.reg .pred 	%p<2>;
	.reg .b32 	%r<6>;
	.reg .b32 	%f<4>;
	.reg .b64 	%rd<9>;

	ld.param.u64 	%rd2, [_Z16_relu_f16_kernelPfS_i_param_0];
	ld.param.u64 	%rd1, [_Z16_relu_f16_kernelPfS_i_param_1];
	ld.param.u32 	%r2, [_Z16_relu_f16_kernelPfS_i_param_2];
	cvta.to.global.u64 	%rd3, %rd2;
	mov.u32 	%r3, %tid.x;
	mov.u32 	%r4, %ctaid.x;
	mov.u32 	%r5, %ntid.x;
	mad.lo.s32 	%r1, %r4, %r5, %r3;
	mul.wide.s32 	%rd4, %r1, 4;
	add.s64 	%rd5, %rd3, %rd4;
	ld.global.f32 	%f1, [%rd5];
	cvt.rn.f32.s32 	%f2, %r2;
	setp.geu.f32 	%p1, %f1, %f2;
	@%p1 bra 	$L__BB1_2;
	cvta.to.global.u64 	%rd6, %rd1;
	max.f32 	%f3, %f1, 0f00000000;
	add.s64 	%rd8, %rd6, %rd4;
	st.global.f32 	[%rd8], %f3;
$L__BB1_2:
	ret;

}
	// .globl	_Z27_convolution_layer_smp_fp16PfS_i
.visible .entry _Z27_convolution_layer_smp_fp16PfS_i(
	.param .u64 .ptr .align 1 _Z27_convolution_layer_smp_fp16PfS_i_param_0,
	.param .u64 .ptr .align 1 _Z27_convolution_layer_smp_fp16PfS_i_param_1,
	.param .u32 _Z27_convolution_layer_smp_fp16PfS_i_param_2
)
{


	ret;

}
	// .globl	_Z14_kl_divergencePfS_S_
.visible .entry _Z14_kl_divergencePfS_S_(
	.param .u64 .ptr .align 1 _Z14_kl_divergencePfS_S__param_0,
	.param .u64 .ptr .align 1 _Z14_kl_divergencePfS_S__param_1,
	.param .u64 .ptr .align 1 _Z14_kl_divergencePfS_S__param_2
)
{
	.reg .pred 	%p<4>;
	.reg .b32 	%r<9>;
	.reg .b32 	%f<27>;
	.reg .b64 	%rd<10>;

	ld.param.u64 	%rd1, [_Z14_kl_divergencePfS_S__param_0];
	ld.param.u64 	%rd2, [_Z14_kl_divergencePfS_S__param_1];
	ld.param.u64 	%rd3, [_Z14_kl_divergencePfS_S__param_2];
	cvta.to.global.u64 	%rd4, %rd3;
	cvta.to.global.u64 	%rd5, %rd2;
	cvta.to.global.u64 	%rd6, %rd1;
	mov.u32 	%r1, %tid.x;
	mov.u32 	%r2, %ctaid.x;
	mov.u32 	%r3, %ntid.x;
	mad.lo.s32 	%r4, %r2, %r3, %r1;
	mul.wide.s32 	%rd7, %r4, 4;
	add.s64 	%rd8, %rd6, %rd7;
	ld.global.f32 	%f1, [%rd8];
	add.s64 	%rd9, %rd5, %rd7;
	ld.global.f32 	%f2, [%rd9];
	div.rn.f32 	%f3, %f1, %f2;
	setp.lt.f32 	%p1, %f3, 0f00800000;
	mul.f32 	%f4, %f3, 0f4B000000;
	selp.f32 	%f5, %f4, %f3, %p1;
	selp.f32 	%f6, 0fC1B80000, 0f00000000, %p1;
	mov.b32 	%r5, %f5;
	add.s32 	%r6, %r5, -1059760811;
	and.b32  	%r7, %r6, -8388608;
	sub.s32 	%r8, %r5, %r7;
	mov.b32 	%f7, %r8;
	cvt.rn.f32.s32 	%f8, %r7;
	fma.rn.f32 	%f9, %f8, 0f34000000, %f6;
	add.f32 	%f10, %f7, 0fBF800000;
	fma.rn.f32 	%f11, %f10, 0fBE055027, 0f3E1039F6;
	fma.rn.f32 	%f12, %f11, %f10, 0fBDF8CDCC;
	fma.rn.f32 	%f13, %f12, %f10, 0f3E0F2955;
	fma.rn.f32 	%f14, %f13, %f10, 0fBE2AD8B9;
	fma.rn.f32 	%f15, %f14, %f10, 0f3E4CED0B;
	fma.rn.f32 	%f16, %f15, %f10, 0fBE7FFF22;
	fma.rn.f32 	%f17, %f16, %f10, 0f3EAAAA78;
	fma.rn.f32 	%f18, %f17, %f10, 0fBF000000;
	mul.f32 	%f19, %f10, %f18;
	fma.rn.f32 	%f20, %f19, %f10, %f10;
	fma.rn.f32 	%f21, %f9, 0f3F317218, %f20;
	setp.gt.u32 	%p2, %r5, 2139095039;
	fma.rn.f32 	%f22, %f5, 0f7F800000, 0f7F800000;
	selp.f32 	%f23, %f22, %f21, %p2;
	setp.eq.f32 	%p3, %f5, 0f00000000;
	selp.f32 	%f24, 0fFF800000, %f23, %p3;
	ld.global.f32 	%f25, [%rd4];
	fma.rn.f32 	%f26, %f1, %f24, %f25;
	st.global.f32 	[%rd4], %f26;
	ret;

}
	// .globl	_Z4_sgdPA256_fS0_
.visible .entry _Z4_sgdPA256_fS0_(
	.param .u64 .ptr .align 1 _Z4_sgdPA256_fS0__param_0,
	.param .u64 .ptr .align 1 _Z4_sgdPA256_fS0__param_1
)
{


	ret;

}
	// .globl	_Z9_tokenizePcPiS_S0_S0_S_S0_i
.visible .entry _Z9_tokenizePcPiS_S0_S0_S_S0_i(
	.param .u64 .ptr .align 1 _Z9_tokenizePcPiS_S0_S0_S_S0_i_param_0,
	.param .u64 .ptr .align 1 _Z9_tokenizePcPiS_S0_S0_S_S0_i_param_1,
	.param .u64 .ptr .align 1 _Z9_tokenizePcPiS_S0_S0_S_S0_i_param_2,
	.param .u64 .ptr .align 1 _Z9_tokenizePcPiS_S0_S0_S_S0_i_param_3,
	.param .u64 .ptr .align 1 _Z9_tokenizePcPiS_S0_S0_S_S0_i_param_4,
	.param .u64 .ptr .align 1 _Z9_tokenizePcPiS_S0_S0_S_S0_i_param_5,
	.param .u64 .ptr .align 1 _Z9_tokenizePcPiS_S0_S0_S_S0_i_param_6,
	.param .u32 _Z9_tokenizePcPiS_S0_S0_S_S0_i_param_7
)
{


	ret;

}
	// .globl	_Z11_detokenizePcPiS_S0_S0_S_S0_i
.visible .entry _Z11_detokenizePcPiS_S0_S0_S_S0_i(
	.param .u64 .ptr .align 1 _Z11_detokenizePcPiS_S0_S0_S_S0_i_param_0,
	.param .u64 .ptr .align 1 _Z11_detokenizePcPiS_S0_S0_S_S0_i_param_1,
	.param .u64 .ptr .align 1 _Z11_detokenizePcPiS_S0_S0_S_S0_i_param_2,
	.param .u64 .ptr .align 1 _Z11_detokenizePcPiS_S0_S0_S_S0_i_param_3,
	.param .u64 .ptr .align 1 _Z11_detokenizePcPiS_S0_S0_S_S0_i_param_4,
	.param .u64 .ptr .align 1 _Z11_detokenizePcPiS_S0_S0_S_S0_i_param_5,
	.param .u64 .ptr .align 1 _Z11_detokenizePcPiS_S0_S0_S_S0_i_param_6,
	.param .u32 _Z11_detokenizePcPiS_S0_S0_S_S0_i_param_7
)
{


	ret;

}


// ===== COMPILED SASS (sm_100) =====

	.target	sm_100

	.elftype	@"ET_EXEC"


//--------------------- .note.nv.tkinfo           --------------------------
	.section	.note.nv.tkinfo,"",@"SHT_NOTE"
	.sectionflags	@"SHF_NOTE_NV_TKINFO"
	.tkinfo
        /*0018*/ 	.word	0x00000002
        /*0030*/ 	.string	""
        /*0030*/ 	.string	"ptxas"
        /*0030*/ 	.string	"Cuda compilation tools, release 13.0, V13.0.88"
        /*0030*/ 	.string	"Build cuda_13.0.r13.0/compiler.36424714_0"
        /*0030*/ 	.string	"-arch sm_100 -m 64 "



//--------------------- .note.nv.cuinfo           --------------------------
	.section	.note.nv.cuinfo,"",@"SHT_NOTE"
	.sectionflags	@"SHF_NOTE_NV_CUINFO"
        /*0018*/ 	.short	0x0002
        /*001a*/ 	.short	0x0064
        /*001c*/ 	.short	0x0082
	.zero		2


//--------------------- .nv.info                  --------------------------
	.section	.nv.info,"",@"SHT_CUDA_INFO"
	.align	4


	//----- nvinfo : EIATTR_REGCOUNT
	.align		4
        /*0000*/ 	.byte	0x04, 0x2f
        /*0002*/ 	.short	(.L_2 - .L_1)
	.align		4
.L_1:
        /*0004*/ 	.word	index@(_Z9_multiplyPKfPf)
        /*0008*/ 	.word	0x0000000a


	//----- nvinfo : EIATTR_FRAME_SIZE
	.align		4
.L_2:
        /*000c*/ 	.byte	0x04, 0x11
        /*000e*/ 	.short	(.L_4 - .L_3)
	.align		4
.L_3:
        /*0010*/ 	.word	index@(_Z9_multiplyPKfPf)
        /*0014*/ 	.word	0x00000000


	//----- nvinfo : EIATTR_REGCOUNT
	.align		4
.L_4:
        /*0018*/ 	.byte	0x04, 0x2f
        /*001a*/ 	.short	(.L_6 - .L_5)
	.align		4
.L_5:
        /*001c*/ 	.word	index@(_Z16_relu_f16_kernelPfS_i)
        /*0020*/ 	.word	0x0000000a


	//----- nvinfo : EIATTR_FRAME_SIZE
	.align		4
.L_6:
        /*0024*/ 	.byte	0x04, 0x11
        /*0026*/ 	.short	(.L_8 - .L_7)
	.align		4
.L_7:
        /*0028*/ 	.word	index@(_Z16_relu_f16_kernelPfS_i)
        /*002c*/ 	.word	0x00000000


	//----- nvinfo : EIATTR_REGCOUNT
	.align		4
.L_8:
        /*0030*/ 	.byte	0x04, 0x2f
        /*0032*/ 	.short	(.L_10 - .L_9)
	.align		4
.L_9:
        /*0034*/ 	.word	index@(_Z27_convolution_layer_smp_fp16PfS_i)
        /*0038*/ 	.word	0x00000004


	//----- nvinfo : EIATTR_FRAME_SIZE
	.align		4
.L_10:
        /*003c*/ 	.byte	0x04, 0x11
        /*003e*/ 	.short	(.L_12 - .L_11)
	.align		4
.L_11:
        /*0040*/ 	.word	index@(_Z27_convolution_layer_smp_fp16PfS_i)
        /*0044*/ 	.word	0x00000000


	//----- nvinfo : EIATTR_REGCOUNT
	.align		4
.L_12:
        /*0048*/ 	.byte	0x04, 0x2f
        /*004a*/ 	.short	(.L_14 - .L_13)
	.align		4
.L_13:
        /*004c*/ 	.word	index@(_Z14_kl_divergencePfS_S_)
        /*0050*/ 	.word	0x00000011


	//----- nvinfo : EIATTR_FRAME_SIZE
	.align		4
.L_14:
        /*0054*/ 	.byte	0x04, 0x11
        /*0056*/ 	.short	(.L_16 - .L_15)
	.align		4
.L_15:
        /*0058*/ 	.word	index@($__internal_0_$__cuda_sm3x_div_rn_noftz_f32_slowpath)
        /*005c*/ 	.word	0x00000000


	//----- nvinfo : EIATTR_FRAME_SIZE
	.align		4
.L_16:
        /*0060*/ 	.byte	0x04, 0x11
        /*0062*/ 	.short	(.L_18 - .L_17)
	.align		4
.L_17:
        /*0064*/ 	.word	index@(_Z14_kl_divergencePfS_S_)
        /*0068*/ 	.word	0x00000000


	//----- nvinfo : EIATTR_REGCOUNT
	.align		4
.L_18:
        /*006c*/ 	.byte	0x04, 0x2f
        /*006e*/ 	.short	(.L_20 - .L_19)
	.align		4
.L_19:
        /*0070*/ 	.word	index@(_Z4_sgdPA256_fS0_)
        /*0074*/ 	.word	0x00000004


	//----- nvinfo : EIATTR_FRAME_SIZE
	.align		4
.L_20:
        /*0078*/ 	.byte	0x04, 0x11
        /*007a*/ 	.short	(.L_22 - .L_21)
	.align		4
.L_21:
        /*007c*/ 	.word	index@(_Z4_sgdPA256_fS0_)
        /*0080*/ 	.word	0x00000000


	//----- nvinfo : EIATTR_REGCOUNT
	.align		4
.L_22:
        /*0084*/ 	.byte	0x04, 0x2f
        /*0086*/ 	.short	(.L_24 - .L_23)
	.align		4
.L_23:
        /*0088*/ 	.word	index@(_Z9_tokenizePcPiS_S0_S0_S_S0_i)
        /*008c*/ 	.word	0x00000004


	//----- nvinfo : EIATTR_FRAME_SIZE
	.align		4
.L_24:
        /*0090*/ 	.byte	0x04, 0x11
        /*0092*/ 	.short	(.L_26 - .L_25)
	.align		4
.L_25:
        /*0094*/ 	.word	index@(_Z9_tokenizePcPiS_S0_S0_S_S0_i)
        /*0098*/ 	.word	0x00000000


	//----- nvinfo : EIATTR_REGCOUNT
	.align		4
.L_26:
        /*009c*/ 	.byte	0x04, 0x2f
        /*009e*/ 	.short	(.L_28 - .L_27)
	.align		4
.L_27:
        /*00a0*/ 	.word	index@(_Z11_detokenizePcPiS_S0_S0_S_S0_i)
        /*00a4*/ 	.word	0x00000004


	//----- nvinfo : EIATTR_FRAME_SIZE
	.align		4
.L_28:
        /*00a8*/ 	.byte	0x04, 0x11
        /*00aa*/ 	.short	(.L_30 - .L_29)
	.align		4
.L_29:
        /*00ac*/ 	.word	index@(_Z11_detokenizePcPiS_S0_S0_S_S0_i)
        /*00b0*/ 	.word	0x00000000


	//----- nvinfo : EIATTR_MIN_STACK_SIZE
	.align		4
.L_30:
        /*00b4*/ 	.byte	0x04, 0x12
        /*00b6*/ 	.short	(.L_32 - .L_31)
	.align		4
.L_31:
        /*00b8*/ 	.word	index@(_Z11_detokenizePcPiS_S0_S0_S_S0_i)
        /*00bc*/ 	.word	0x00000000


	//----- nvinfo : EIATTR_MIN_STACK_SIZE
	.align		4
.L_32:
        /*00c0*/ 	.byte	0x04, 0x12
        /*00c2*/ 	.short	(.L_34 - .L_33)
	.align		4
.L_33:
        /*00c4*/ 	.word	index@(_Z9_tokenizePcPiS_S0_S0_S_S0_i)
        /*00c8*/ 	.word	0x00000000


	//----- nvinfo : EIATTR_MIN_STACK_SIZE
	.align		4
.L_34:
        /*00cc*/ 	.byte	0x04, 0x12
        /*00ce*/ 	.short	(.L_36 - .L_35)
	.align		4
.L_35:
        /*00d0*/ 	.word	index@(_Z4_sgdPA256_fS0_)
        /*00d4*/ 	.word	0x00000000


	//----- nvinfo : EIATTR_MIN_STACK_SIZE
	.align		4
.L_36:
        /*00d8*/ 	.byte	0x04, 0x12
        /*00da*/ 	.short	(.L_38 - .L_37)
	.align		4
.L_37:
        /*00dc*/ 	.word	index@(_Z14_kl_divergencePfS_S_)
        /*00e0*/ 	.word	0x00000000


	//----- nvinfo : EIATTR_MIN_STACK_SIZE
	.align		4
.L_38:
        /*00e4*/ 	.byte	0x04, 0x12
        /*00e6*/ 	.short	(.L_40 - .L_39)
	.align		4
.L_39:
        /*00e8*/ 	.word	index@(_Z27_convolution_layer_smp_fp16PfS_i)
        /*00ec*/ 	.word	0x00000000


	//----- nvinfo : EIATTR_MIN_STACK_SIZE
	.align		4
.L_40:
        /*00f0*/ 	.byte	0x04, 0x12
        /*00f2*/ 	.short	(.L_42 - .L_41)
	.align		4
.L_41:
        /*00f4*/ 	.word	index@(_Z16_relu_f16_kernelPfS_i)
        /*00f8*/ 	.word	0x00000000


	//----- nvinfo : EIATTR_MIN_STACK_SIZE
	.align		4
.L_42:
        /*00fc*/ 	.byte	0x04, 0x12
        /*00fe*/ 	.short	(.L_44 - .L_43)
	.align		4
.L_43:
        /*0100*/ 	.word	index@(_Z9_multiplyPKfPf)
        /*0104*/ 	.word	0x00000000
.L_44:


//--------------------- .nv.compat                --------------------------
	.section	.nv.compat,"",@"SHT_CUDA_COMPAT_INFO"
	.align	4
        /*0000*/ 	.byte	0x02, 0x09, 0x00, 0x00, 0x02, 0x02, 0x01, 0x00, 0x02, 0x05, 0x05, 0x00, 0x03, 0x07, 0x01, 0x01
        /*0010*/ 	.byte	0x02, 0x03, 0x00, 0x00, 0x02, 0x06, 0x01, 0x00, 0x04, 0x0b, 0x08, 0x00, 0x01, 0x00, 0x00, 0x00
        /*0020*/ 	.byte	0x00, 0x00, 0x00, 0x00


//--------------------- .nv.info._Z11_detokenizePcPiS_S0_S0_S_S0_i --------------------------
	.section	.nv.info._Z11_detokenizePcPiS_S0_S0_S_S0_i,"",@"SHT_CUDA_INFO"
	.sectionflags	@""
	.align	4


	//----- nvinfo : EIATTR_CUDA_API_VERSION
	.align		4
        /*0000*/ 	.byte	0x04, 0x37
        /*0002*/ 	.short	(.L_46 - .L_45)
.L_45:
        /*0004*/ 	.word	0x00000082


	//----- nvinfo : EIATTR_KPARAM_INFO
	.align		4
.L_46:
        /*0008*/ 	.byte	0x04, 0x17
        /*000a*/ 	.short	(.L_48 - .L_47)
.L_47:
        /*000c*/ 	.word	0x00000000
        /*0010*/ 	.short	0x0007
        /*0012*/ 	.short	0x0038
        /*0014*/ 	.byte	0x00, 0xf0, 0x11, 0x00


	//----- nvinfo : EIATTR_KPARAM_INFO
	.align		4
.L_48:
        /*0018*/ 	.byte	0x04, 0x17
        /*001a*/ 	.short	(.L_50 - .L_49)
.L_49:
        /*001c*/ 	.word	0x00000000
        /*0020*/ 	.short	0x0006
        /*0022*/ 	.short	0x0030
        /*0024*/ 	.byte	0x00, 0xf5, 0x21, 0x00


	//----- nvinfo : EIATTR_KPARAM_INFO
	.align		4
.L_50:
        /*0028*/ 	.byte	0x04, 0x17
        /*002a*/ 	.short	(.L_52 - .L_51)
.L_51:
        /*002c*/ 	.word	0x00000000
        /*0030*/ 	.short	0x0005
        /*0032*/ 	.short	0x0028
        /*0034*/ 	.byte	0x00, 0xf5, 0x21, 0x00


	//----- nvinfo : EIATTR_KPARAM_INFO
	.align		4
.L_52:
        /*0038*/ 	.byte	0x04, 0x17
        /*003a*/ 	.short	(.L_54 - .L_53)
.L_53:
        /*003c*/ 	.word	0x00000000
        /*0040*/ 	.short	0x0004
        /*0042*/ 	.short	0x0020
        /*0044*/ 	.byte	0x00, 0xf5, 0x21, 0x00


	//----- nvinfo : EIATTR_KPARAM_INFO
	.align		4
.L_54:
        /*0048*/ 	.byte	0x04, 0x17
        /*004a*/ 	.short	(.L_56 - .L_55)
.L_55:
        /*004c*/ 	.word	0x00000000
        /*0050*/ 	.short	0x0003
        /*0052*/ 	.short	0x0018
        /*0054*/ 	.byte	0x00, 0xf5, 0x21, 0x00


	//----- nvinfo : EIATTR_KPARAM_INFO
	.align		4
.L_56:
        /*0058*/ 	.byte	0x04, 0x17
        /*005a*/ 	.short	(.L_58 - .L_57)
.L_57:
        /*005c*/ 	.word	0x00000000
        /*0060*/ 	.short	0x0002
        /*0062*/ 	.short	0x0010
        /*0064*/ 	.byte	0x00, 0xf5, 0x21, 0x00


	//----- nvinfo : EIATTR_KPARAM_INFO
	.align		4
.L_58:
        /*0068*/ 	.byte	0x04, 0x17
        /*006a*/ 	.short	(.L_60 - .L_59)
.L_59:
        /*006c*/ 	.word	0x00000000
        /*0070*/ 	.short	0x0001
        /*0072*/ 	.short	0x0008
        /*0074*/ 	.byte	0x00, 0xf5, 0x21, 0x00


	//----- nvinfo : EIATTR_KPARAM_INFO
	.align		4
.L_60:
        /*0078*/ 	.byte	0x04, 0x17
        /*007a*/ 	.short	(.L_62 - .L_61)
.L_61:
        /*007c*/ 	.word	0x00000000
        /*0080*/ 	.short	0x0000
        /*0082*/ 	.short	0x0000
        /*0084*/ 	.byte	0x00, 0xf5, 0x21, 0x00


	//----- nvinfo : EIATTR_SPARSE_MMA_MASK
	.align		4
.L_62:
        /*0088*/ 	.byte	0x03, 0x50
        /*008a*/ 	.short	0x0000


	//----- nvinfo : EIATTR_MAXREG_COUNT
	.align		4
        /*008c*/ 	.byte	0x03, 0x1b
        /*008e*/ 	.short	0x00ff


	//----- nvinfo : EIATTR_MERCURY_ISA_VERSION
	.align		4
        /*0090*/ 	.byte	0x03, 0x5f
        /*0092*/ 	.short	0x0101


	//----- nvinfo : EIATTR_VRC_CTA_INIT_COUNT
	.align		4
        /*0094*/ 	.byte	0x02, 0x4a
	.zero		1
	.zero		1


	//----- nvinfo : EIATTR_EXIT_INSTR_OFFSETS
	.align		4
        /*0098*/ 	.byte	0x04, 0x1c
        /*009a*/ 	.short	(.L_64 - .L_63)


	//   ....[0]....
.L_63:
        /*009c*/ 	.word	0x00000010


	//----- nvinfo : EIATTR_CBANK_PARAM_SIZE
	.align		4
.L_64:
        /*00a0*/ 	.byte	0x03, 0x19
        /*00a2*/ 	.short	0x003c


	//----- nvinfo : EIATTR_PARAM_CBANK
	.align		4
        /*00a4*/ 	.byte	0x04, 0x0a
        /*00a6*/ 	.short	(.L_66 - .L_65)
	.align		4
.L_65:
        /*00a8*/ 	.word	index@(.nv.constant0._Z11_detokenizePcPiS_S0_S0_S_S0_i)
        /*00ac*/ 	.short	0x0380
        /*00ae*/ 	.short	0x003c


	//----- nvinfo : EIATTR_SW_WAR
	.align		4
.L_66:
        /*00b0*/ 	.byte	0x04, 0x36
        /*00b2*/ 	.short	(.L_68 - .L_67)
.L_67:
        /*00b4*/ 	.word	0x00000008
.L_68:


//--------------------- .nv.info._Z9_tokenizePcPiS_S0_S0_S_S0_i --------------------------
	.section	.nv.info._Z9_tokenizePcPiS_S0_S0_S_S0_i,"",@"SHT_CUDA_INFO"
	.sectionflags	@""
	.align	4


	//----- nvinfo : EIATTR_CUDA_API_VERSION
	.align		4
        /*0000*/ 	.byte	0x04, 0x37
        /*0002*/ 	.short	(.L_70 - .L_69)
.L_69:
        /*0004*/ 	.word	0x00000082


	//----- nvinfo : EIATTR_KPARAM_INFO
	.align		4
.L_70:
        /*0008*/ 	.byte	0x04, 0x17
        /*000a*/ 	.short	(.L_72 - .L_71)
.L_71:
        /*000c*/ 	.word	0x00000000
        /*0010*/ 	.short	0x0007
        /*0012*/ 	.short	0x0038
        /*0014*/ 	.byte	0x00, 0xf0, 0x11, 0x00


	//----- nvinfo : EIATTR_KPARAM_INFO
	.align		4
.L_72:
        /*0018*/ 	.byte	0x04, 0x17
        /*001a*/ 	.short	(.L_74 - .L_73)
.L_73:
        /*001c*/ 	.word	0x00000000
        /*0020*/ 	.short	0x0006
        /*0022*/ 	.short	0x0030
        /*0024*/ 	.byte	0x00, 0xf5, 0x21, 0x00


	//----- nvinfo : EIATTR_KPARAM_INFO
	.align		4
.L_74:
        /*0028*/ 	.byte	0x04, 0x17
        /*002a*/ 	.short	(.L_76 - .L_75)
.L_75:
        /*002c*/ 	.word	0x00000000
        /*0030*/ 	.short	0x0005
        /*0032*/ 	.short	0x0028
        /*0034*/ 	.byte	0x00, 0xf5, 0x21, 0x00


	//----- nvinfo : EIATTR_KPARAM_INFO
	.align		4
.L_76:
        /*0038*/ 	.byte	0x04, 0x17
        /*003a*/ 	.short	(.L_78 - .L_77)
.L_77:
        /*003c*/ 	.word	0x00000000
        /*0040*/ 	.short	0x0004
        /*0042*/ 	.short	0x0020
        /*0044*/ 	.byte	0x00, 0xf5, 0x21, 0x00


	//----- nvinfo : EIATTR_KPARAM_INFO
	.align		4
.L_78:
        /*0048*/ 	.byte	0x04, 0x17
        /*004a*/ 	.short	(.L_80 - .L_79)
.L_79:
        /*004c*/ 	.word	0x00000000
        /*0050*/ 	.short	0x0003
        /*0052*/ 	.short	0x0018
        /*0054*/ 	.byte	0x00, 0xf5, 0x21, 0x00


	//----- nvinfo : EIATTR_KPARAM_INFO
	.align		4
.L_80:
        /*0058*/ 	.byte	0x04, 0x17
        /*005a*/ 	.short	(.L_82 - .L_81)
.L_81:
        /*005c*/ 	.word	0x00000000
        /*0060*/ 	.short	0x0002
        /*0062*/ 	.short	0x0010
        /*0064*/ 	.byte	0x00, 0xf5, 0x21, 0x00


	//----- nvinfo : EIATTR_KPARAM_INFO
	.align		4
.L_82:
        /*0068*/ 	.byte	0x04, 0x17
        /*006a*/ 	.short	(.L_84 - .L_83)
.L_83:
        /*006c*/ 	.word	0x00000000
        /*0070*/ 	.short	0x0001
        /*0072*/ 	.short	0x0008
        /*0074*/ 	.byte	0x00, 0xf5, 0x21, 0x00


	//----- nvinfo : EIATTR_KPARAM_INFO
	.align		4
.L_84:
        /*0078*/ 	.byte	0x04, 0x17
        /*007a*/ 	.short	(.L_86 - .L_85)
.L_85:
        /*007c*/ 	.word	0x00000000
        /*0080*/ 	.short	0x0000
        /*0082*/ 	.short	0x0000
        /*0084*/ 	.byte	0x00, 0xf5, 0x21, 0x00


	//----- nvinfo : EIATTR_SPARSE_MMA_MASK
	.align		4
.L_86:
        /*0088*/ 	.byte	0x03, 0x50
        /*008a*/ 	.short	0x0000


	//----- nvinfo : EIATTR_MAXREG_COUNT
	.align		4
        /*008c*/ 	.byte	0x03, 0x1b
        /*008e*/ 	.short	0x00ff


	//----- nvinfo : EIATTR_MERCURY_ISA_VERSION
	.align		4
        /*0090*/ 	.byte	0x03, 0x5f
        /*0092*/ 	.short	0x0101


	//----- nvinfo : EIATTR_VRC_CTA_INIT_COUNT
	.align		4
        /*0094*/ 	.byte	0x02, 0x4a
	.zero		1
	.zero		1


	//----- nvinfo : EIATTR_EXIT_INSTR_OFFSETS
	.align		4
        /*0098*/ 	.byte	0x04, 0x1c
        /*009a*/ 	.short	(.L_88 - .L_87)


	//   ....[0]....
.L_87:
        /*009c*/ 	.word	0x00000010


	//----- nvinfo : EIATTR_CBANK_PARAM_SIZE
	.align		4
.L_88:
        /*00a0*/ 	.byte	0x03, 0x19
        /*00a2*/ 	.short	0x003c


	//----- nvinfo : EIATTR_PARAM_CBANK
	.align		4
        /*00a4*/ 	.byte	0x04, 0x0a
        /*00a6*/ 	.short	(.L_90 - .L_89)
	.align		4
.L_89:
        /*00a8*/ 	.word	index@(.nv.constant0._Z9_tokenizePcPiS_S0_S0_S_S0_i)
        /*00ac*/ 	.short	0x0380
        /*00ae*/ 	.short	0x003c


	//----- nvinfo : EIATTR_SW_WAR
	.align		4
.L_90:
        /*00b0*/ 	.byte	0x04, 0x36
        /*00b2*/ 	.short	(.L_92 - .L_91)
.L_91:
        /*00b4*/ 	.word	0x00000008
.L_92:


//--------------------- .nv.info._Z4_sgdPA256_fS0_ --------------------------
	.section	.nv.info._Z4_sgdPA256_fS0_,"",@"SHT_CUDA_INFO"
	.sectionflags	@""
	.align	4


	//----- nvinfo : EIATTR_CUDA_API_VERSION
	.align		4
        /*0000*/ 	.byte	0x04, 0x37
        /*0002*/ 	.short	(.L_94 - .L_93)
.L_93:
        /*0004*/ 	.word	0x00000082


	//----- nvinfo : EIATTR_KPARAM_INFO
	.align		4
.L_94:
        /*0008*/ 	.byte	0x04, 0x17
        /*000a*/ 	.short	(.L_96 - .L_95)
.L_95:
        /*000c*/ 	.word	0x00000000
        /*0010*/ 	.short	0x0001
        /*0012*/ 	.short	0x0008
        /*0014*/ 	.byte	0x00, 0xf5, 0x21, 0x00


	//----- nvinfo : EIATTR_KPARAM_INFO
	.align		4
.L_96:
        /*0018*/ 	.byte	0x04, 0x17
        /*001a*/ 	.short	(.L_98 - .L_97)
.L_97:
        /*001c*/ 	.word	0x00000000
        /*0020*/ 	.short	0x0000
        /*0022*/ 	.short	0x0000
        /*0024*/ 	.byte	0x00, 0xf5, 0x21, 0x00


	//----- nvinfo : EIATTR_SPARSE_MMA_MASK
	.align		4
.L_98:
        /*0028*/ 	.byte	0x03, 0x50
        /*002a*/ 	.short	0x0000


	//----- nvinfo : EIATTR_MAXREG_COUNT
	.align		4
        /*002c*/ 	.byte	0x03, 0x1b
        /*002e*/ 	.short	0x00ff


	//----- nvinfo : EIATTR_MERCURY_ISA_VERSION
	.align		4
        /*0030*/ 	.byte	0x03, 0x5f
        /*0032*/ 	.short	0x0101


	//----- nvinfo : EIATTR_VRC_CTA_INIT_COUNT
	.align		4
        /*0034*/ 	.byte	0x02, 0x4a
	.zero		1
	.zero		1


	//----- nvinfo : EIATTR_EXIT_INSTR_OFFSETS
	.align		4
        /*0038*/ 	.byte	0x04, 0x1c
        /*003a*/ 	.short	(.L_100 - .L_99)


	//   ....[0]....
.L_99:
        /*003c*/ 	.word	0x00000010


	//----- nvinfo : EIATTR_CBANK_PARAM_SIZE
	.align		4
.L_100:
        /*0040*/ 	.byte	0x03, 0x19
        /*0042*/ 	.short	0x0010


	//----- nvinfo : EIATTR_PARAM_CBANK
	.align		4
        /*0044*/ 	.byte	0x04, 0x0a
        /*0046*/ 	.short	(.L_102 - .L_101)
	.align		4
.L_101:
        /*0048*/ 	.word	index@(.nv.constant0._Z4_sgdPA256_fS0_)
        /*004c*/ 	.short	0x0380
        /*004e*/ 	.short	0x0010


	//----- nvinfo : EIATTR_SW_WAR
	.align		4
.L_102:
        /*0050*/ 	.byte	0x04, 0x36
        /*0052*/ 	.short	(.L_104 - .L_103)
.L_103:
        /*0054*/ 	.word	0x00000008
.L_104:


//--------------------- .nv.info._Z14_kl_divergencePfS_S_ --------------------------
	.section	.nv.info._Z14_kl_divergencePfS_S_,"",@"SHT_CUDA_INFO"
	.sectionflags	@""
	.align	4


	//----- nvinfo : EIATTR_CUDA_API_VERSION
	.align		4
        /*0000*/ 	.byte	0x04, 0x37
        /*0002*/ 	.short	(.L_106 - .L_105)
.L_105:
        /*0004*/ 	.word	0x00000082


	//----- nvinfo : EIATTR_KPARAM_INFO
	.align		4
.L_106:
        /*0008*/ 	.byte	0x04, 0x17
        /*000a*/ 	.short	(.L_108 - .L_107)
.L_107:
        /*000c*/ 	.word	0x00000000
        /*0010*/ 	.short	0x0002
        /*0012*/ 	.short	0x0010
        /*0014*/ 	.byte	0x00, 0xf5, 0x21, 0x00


	//----- nvinfo : EIATTR_KPARAM_INFO
	.align		4
.L_108:
        /*0018*/ 	.byte	0x04, 0x17
        /*001a*/ 	.short	(.L_110 - .L_109)
.L_109:
        /*001c*/ 	.word	0x00000000
        /*0020*/ 	.short	0x0001
        /*0022*/ 	.short	0x0008
        /*0024*/ 	.byte	0x00, 0xf5, 0x21, 0x00


	//----- nvinfo : EIATTR_KPARAM_INFO
	.align		4
.L_110:
        /*0028*/ 	.byte	0x04, 0x17
        /*002a*/ 	.short	(.L_112 - .L_111)
.L_111:
        /*002c*/ 	.word	0x00000000
        /*0030*/ 	.short	0x0000
        /*0032*/ 	.short	0x0000
        /*0034*/ 	.byte	0x00, 0xf5, 0x21, 0x00


	//----- nvinfo : EIATTR_SPARSE_MMA_MASK
	.align		4
.L_112:
        /*0038*/ 	.byte	0x03, 0x50
        /*003a*/ 	.short	0x0000


	//----- nvinfo : EIATTR_MAXREG_COUNT
	.align		4
        /*003c*/ 	.byte	0x03, 0x1b
        /*003e*/ 	.short	0x00ff


	//----- nvinfo : EIATTR_MERCURY_ISA_VERSION
	.align		4
        /*0040*/ 	.byte	0x03, 0x5f
        /*0042*/ 	.short	0x0101


	//----- nvinfo : EIATTR_VRC_CTA_INIT_COUNT
	.align		4
        /*0044*/ 	.byte	0x02, 0x4a
	.zero		1
	.zero		1


	//----- nvinfo : EIATTR_EXIT_INSTR_OFFSETS
	.align		4
        /*0048*/ 	.byte	0x04, 0x1c
        /*004a*/ 	.short	(.L_114 - .L_113)


	//   ....[0]....
.L_113:
        /*004c*/ 	.word	0x00000380


	//----- nvinfo : EIATTR_CRS_STACK_SIZE
	.align		4
.L_114:
        /*0050*/ 	.byte	0x04, 0x1e
        /*0052*/ 	.short	(.L_116 - .L_115)
.L_115:
        /*0054*/ 	.word	0x00000000


	//----- nvinfo : EIATTR_CBANK_PARAM_SIZE
	.align		4
.L_116:
        /*0058*/ 	.byte	0x03, 0x19
        /*005a*/ 	.short	0x0018


	//----- nvinfo : EIATTR_PARAM_CBANK
	.align		4
        /*005c*/ 	.byte	0x04, 0x0a
        /*005e*/ 	.short	(.L_118 - .L_117)
	.align		4
.L_117:
        /*0060*/ 	.word	index@(.nv.constant0._Z14_kl_divergencePfS_S_)
        /*0064*/ 	.short	0x0380
        /*0066*/ 	.short	0x0018


	//----- nvinfo : EIATTR_SW_WAR
	.align		4
.L_118:
        /*0068*/ 	.byte	0x04, 0x36
        /*006a*/ 	.short	(.L_120 - .L_119)
.L_119:
        /*006c*/ 	.word	0x00000008
.L_120:


//--------------------- .nv.info._Z27_convolution_layer_smp_fp16PfS_i --------------------------
	.section	.nv.info._Z27_convolution_layer_smp_fp16PfS_i,"",@"SHT_CUDA_INFO"
	.sectionflags	@""
	.align	4


	//----- nvinfo : EIATTR_CUDA_API_VERSION
	.align		4
        /*0000*/ 	.byte	0x04, 0x37
        /*0002*/ 	.short	(.L_122 - .L_121)
.L_121:
        /*0004*/ 	.word	0x00000082


	//----- nvinfo : EIATTR_KPARAM_INFO
	.align		4
.L_122:
        /*0008*/ 	.byte	0x04, 0x17
        /*000a*/ 	.short	(.L_124 - .L_123)
.L_123:
        /*000c*/ 	.word	0x00000000
        /*0010*/ 	.short	0x0002
        /*0012*/ 	.short	0x0010
        /*0014*/ 	.byte	0x00, 0xf0, 0x11, 0x00


	//----- nvinfo : EIATTR_KPARAM_INFO
	.align		4
.L_124:
        /*0018*/ 	.byte	0x04, 0x17
        /*001a*/ 	.short	(.L_126 - .L_125)
.L_125:
        /*001c*/ 	.word	0x00000000
        /*0020*/ 	.short	0x0001
        /*0022*/ 	.short	0x0008
        /*0024*/ 	.byte	0x00, 0xf5, 0x21, 0x00


	//----- nvinfo : EIATTR_KPARAM_INFO
	.align		4
.L_126:
        /*0028*/ 	.byte	0x04, 0x17
        /*002a*/ 	.short	(.L_128 - .L_127)
.L_127:
        /*002c*/ 	.word	0x00000000
        /*0030*/ 	.short	0x0000
        /*0032*/ 	.short	0x0000
        /*0034*/ 	.byte	0x00, 0xf5, 0x21, 0x00


	//----- nvinfo : EIATTR_SPARSE_MMA_MASK
	.align		4
.L_128:
        /*0038*/ 	.byte	0x03, 0x50
        /*003a*/ 	.short	0x0000


	//----- nvinfo : EIATTR_MAXREG_COUNT
	.align		4
        /*003c*/ 	.byte	0x03, 0x1b
        /*003e*/ 	.short	0x00ff


	//----- nvinfo : EIATTR_MERCURY_ISA_VERSION
	.align		4
        /*0040*/ 	.byte	0x03, 0x5f
        /*0042*/ 	.short	0x0101


	//----- nvinfo : EIATTR_VRC_CTA_INIT_COUNT
	.align		4
        /*0044*/ 	.byte	0x02, 0x4a
	.zero		1
	.zero		1


	//----- nvinfo : EIATTR_EXIT_INSTR_OFFSETS
	.align		4
        /*0048*/ 	.byte	0x04, 0x1c
        /*004a*/ 	.short	(.L_130 - .L_129)


	//   ....[0]....
.L_129:
        /*004c*/ 	.word	0x00000010


	//----- nvinfo : EIATTR_CBANK_PARAM_SIZE
	.align		4
.L_130:
        /*0050*/ 	.byte	0x03, 0x19
        /*0052*/ 	.short	0x0014


	//----- nvinfo : EIATTR_PARAM_CBANK
	.align		4
        /*0054*/ 	.byte	0x04, 0x0a
        /*0056*/ 	.short	(.L_132 - .L_131)
	.align		4
.L_131:
        /*0058*/ 	.word	index@(.nv.constant0._Z27_convolution_layer_smp_fp16PfS_i)
        /*005c*/ 	.short	0x0380
        /*005e*/ 	.short	0x0014


	//----- nvinfo : EIATTR_SW_WAR
	.align		4
.L_132:
        /*0060*/ 	.byte	0x04, 0x36
        /*0062*/ 	.short	(.L_134 - .L_133)
.L_133:
        /*0064*/ 	.word	0x00000008
.L_134:


//--------------------- .nv.info._Z16_relu_f16_kernelPfS_i --------------------------
	.section	.nv.info._Z16_relu_f16_kernelPfS_i,"",@"SHT_CUDA_INFO"
	.sectionflags	@""
	.align	4


	//----- nvinfo : EIATTR_CUDA_API_VERSION
	.align		4
        /*0000*/ 	.byte	0x04, 0x37
        /*0002*/ 	.short	(.L_136 - .L_135)
.L_135:
        /*0004*/ 	.word	0x00000082


	//----- nvinfo : EIATTR_KPARAM_INFO
	.align		4
.L_136:
        /*0008*/ 	.byte	0x04, 0x17
        /*000a*/ 	.short	(.L_138 - .L_137)
.L_137:
        /*000c*/ 	.word	0x00000000
        /*0010*/ 	.short	0x0002
        /*0012*/ 	.short	0x0010
        /*0014*/ 	.byte	0x00, 0xf0, 0x11, 0x00


	//----- nvinfo : EIATTR_KPARAM_INFO
	.align		4
.L_138:
        /*0018*/ 	.byte	0x04, 0x17
        /*001a*/ 	.short	(.L_140 - .L_139)
.L_139:
        /*001c*/ 	.word	0x00000000
        /*0020*/ 	.short	0x0001
        /*0022*/ 	.short	0x0008
        /*0024*/ 	.byte	0x00, 0xf5, 0x21, 0x00


	//----- nvinfo : EIATTR_KPARAM_INFO
	.align		4
.L_140:
        /*0028*/ 	.byte	0x04, 0x17
        /*002a*/ 	.short	(.L_142 - .L_141)
.L_141:
        /*002c*/ 	.word	0x00000000
        /*0030*/ 	.short	0x0000
        /*0032*/ 	.short	0x0000
        /*0034*/ 	.byte	0x00, 0xf5, 0x21, 0x00


	//----- nvinfo : EIATTR_SPARSE_MMA_MASK
	.align		4
.L_142:
        /*0038*/ 	.byte	0x03, 0x50
        /*003a*/ 	.short	0x0000


	//----- nvinfo : EIATTR_MAXREG_COUNT
	.align		4
        /*003c*/ 	.byte	0x03, 0x1b
        /*003e*/ 	.short	0x00ff


	//----- nvinfo : EIATTR_MERCURY_ISA_VERSION
	.align		4
        /*0040*/ 	.byte	0x03, 0x5f
        /*0042*/ 	.short	0x0101


	//----- nvinfo : EIATTR_VRC_CTA_INIT_COUNT
	.align		4
        /*0044*/ 	.byte	0x02, 0x4a
	.zero		1
	.zero		1


	//----- nvinfo : EIATTR_EXIT_INSTR_OFFSETS
	.align		4
        /*0048*/ 	.byte	0x04, 0x1c
        /*004a*/ 	.short	(.L_144 - .L_143)


	//   ....[0]....
.L_143:
        /*004c*/ 	.word	0x000000c0


	//   ....[1]....
        /*0050*/ 	.word	0x00000110


	//----- nvinfo : EIATTR_CBANK_PARAM_SIZE
	.align		4
.L_144:
        /*0054*/ 	.byte	0x03, 0x19
        /*0056*/ 	.short	0x0014


	//----- nvinfo : EIATTR_PARAM_CBANK
	.align		4
        /*0058*/ 	.byte	0x04, 0x0a
        /*005a*/ 	.short	(.L_146 - .L_145)
	.align		4
.L_145:
        /*005c*/ 	.word	index@(.nv.constant0._Z16_relu_f16_kernelPfS_i)
        /*0060*/ 	.short	0x0380
        /*0062*/ 	.short	0x0014


	//----- nvinfo : EIATTR_SW_WAR
	.align		4
.L_146:
        /*0064*/ 	.byte	0x04, 0x36
        /*0066*/ 	.short	(.L_148 - .L_147)
.L_147:
        /*0068*/ 	.word	0x00000008
.L_148:


//--------------------- .nv.info._Z9_multiplyPKfPf --------------------------
	.section	.nv.info._Z9_multiplyPKfPf,"",@"SHT_CUDA_INFO"
	.sectionflags	@""
	.align	4


	//----- nvinfo : EIATTR_CUDA_API_VERSION
	.align		4
        /*0000*/ 	.byte	0x04, 0x37
        /*0002*/ 	.short	(.L_150 - .L_149)
.L_149:
        /*0004*/ 	.word	0x00000082


	//----- nvinfo : EIATTR_KPARAM_INFO
	.align		4
.L_150:
        /*0008*/ 	.byte	0x04, 0x17
        /*000a*/ 	.short	(.L_152 - .L_151)
.L_151:
        /*000c*/ 	.word	0x00000000
        /*0010*/ 	.short	0x0001
        /*0012*/ 	.short	0x0008
        /*0014*/ 	.byte	0x00, 0xf5, 0x21, 0x00


	//----- nvinfo : EIATTR_KPARAM_INFO
	.align		4
.L_152:
        /*0018*/ 	.byte	0x04, 0x17
        /*001a*/ 	.short	(.L_154 - .L_153)
.L_153:
        /*001c*/ 	.word	0x00000000
        /*0020*/ 	.short	0x0000
        /*0022*/ 	.short	0x0000
        /*0024*/ 	.byte	0x00, 0xf5, 0x21, 0x00


	//----- nvinfo : EIATTR_SPARSE_MMA_MASK
	.align		4
.L_154:
        /*0028*/ 	.byte	0x03, 0x50
        /*002a*/ 	.short	0x0000


	//----- nvinfo : EIATTR_MAXREG_COUNT
	.align		4
        /*002c*/ 	.byte	0x03, 0x1b
        /*002e*/ 	.short	0x00ff


	//----- nvinfo : EIATTR_MERCURY_ISA_VERSION
	.align		4
        /*0030*/ 	.byte	0x03, 0x5f
        /*0032*/ 	.short	0x0101


	//----- nvinfo : EIATTR_VRC_CTA_INIT_COUNT
	.align		4
        /*0034*/ 	.byte	0x02, 0x4a
	.zero		1
	.zero		1


	//----- nvinfo : EIATTR_EXIT_INSTR_OFFSETS
	.align		4
        /*0038*/ 	.byte	0x04, 0x1c
        /*003a*/ 	.short	(.L_156 - .L_155)


	//   ....[0]....
.L_155:
        /*003c*/ 	.word	0x000000e0


	//----- nvinfo : EIATTR_CBANK_PARAM_SIZE
	.align		4
.L_156:
        /*0040*/ 	.byte	0x03, 0x19
        /*0042*/ 	.short	0x0010


	//----- nvinfo : EIATTR_PARAM_CBANK
	.align		4
        /*0044*/ 	.byte	0x04, 0x0a
        /*0046*/ 	.short	(.L_158 - .L_157)
	.align		4
.L_157:
        /*0048*/ 	.word	index@(.nv.constant0._Z9_multiplyPKfPf)
        /*004c*/ 	.short	0x0380
        /*004e*/ 	.short	0x0010


	//----- nvinfo : EIATTR_SW_WAR
	.align		4
.L_158:
        /*0050*/ 	.byte	0x04, 0x36
        /*0052*/ 	.short	(.L_160 - .L_159)
.L_159:
        /*0054*/ 	.word	0x00000008
.L_160:


//--------------------- .nv.callgraph             --------------------------
	.section	.nv.callgraph,"",@"SHT_CUDA_CALLGRAPH"
	.align	4
	.sectionentsize	8
	.align		4
        /*0000*/ 	.word	0x00000000
	.align		4
        /*0004*/ 	.word	0xffffffff
	.align		4
        /*0008*/ 	.word	0x00000000
	.align		4
        /*000c*/ 	.word	0xfffffffe
	.align		4
        /*0010*/ 	.word	0x00000000
	.align		4
        /*0014*/ 	.word	0xfffffffd
	.align		4
        /*0018*/ 	.word	0x00000000
	.align		4
        /*001c*/ 	.word	0xfffffffc


//--------------------- .nv.constant3             --------------------------
	.section	.nv.constant3,"a",@progbits
	.align	4
.nv.constant3:
	.type		M,@object
	.size		M,(.L_0 - M)
M:
	.zero		20
.L_0:


//--------------------- .text._Z11_detokenizePcPiS_S0_S0_S_S0_i --------------------------
	.section	.text._Z11_detokenizePcPiS_S0_S0_S_S0_i,"ax",@progbits
	.align	128
        .global         _Z11_detokenizePcPiS_S0_S0_S_S0_i
        .type           _Z11_detokenizePcPiS_S0_S0_S_S0_i,@function
        .size           _Z11_detokenizePcPiS_S0_S0_S_S0_i,(.L_x_21 - _Z11_detokenizePcPiS_S0_S0_S_S0_i)
        .other          _Z11_detokenizePcPiS_S0_S0_S_S0_i,@"STO_CUDA_ENTRY STV_DEFAULT"
_Z11_detokenizePcPiS_S0_S0_S_S0_i:
.text._Z11_detokenizePcPiS_S0_S0_S_S0_i:
[----:B------:R-:W-:Y:S01]  /*0000*/  LDC R1, c[0x0][0x37c] ;  /* 0x0000df00ff017b82 */ /* 0x000fe20000000800 */
[----:B------:R-:W-:Y:S05]  /*0010*/  EXIT ;  /* 0x000000000000794d */ /* 0x000fea0003800000 */
.L_x_0:
[----:B------:R-:W-:-:S00]  /*0020*/  BRA `(.L_x_0) ;  /* 0xfffffffc00fc7947 */ /* 0x000fc0000383ffff */
[----:B------:R-:W-:-:S00]  /*0030*/  NOP ;  /* 0x0000000000007918 */ /* 0x000fc00000000000 */
        /* <DEDUP_REMOVED lines=12> */
.L_x_21:


//--------------------- .text._Z9_tokenizePcPiS_S0_S0_S_S0_i --------------------------
	.section	.text._Z9_tokenizePcPiS_S0_S0_S_S0_i,"ax",@progbits
	.align	128
        .global         _Z9_tokenizePcPiS_S0_S0_S_S0_i
        .type           _Z9_tokenizePcPiS_S0_S0_S_S0_i,@function
        .size           _Z9_tokenizePcPiS_S0_S0_S_S0_i,(.L_x_22 - _Z9_tokenizePcPiS_S0_S0_S_S0_i)
        .other          _Z9_tokenizePcPiS_S0_S0_S_S0_i,@"STO_CUDA_ENTRY STV_DEFAULT"
_Z9_tokenizePcPiS_S0_S0_S_S0_i:
.text._Z9_tokenizePcPiS_S0_S0_S_S0_i:
[----:B------:R-:W-:Y:S01]  /*0000*/  LDC R1, c[0x0][0x37c] ;  /* 0x0000df00ff017b82 */ /* 0x000fe20000000800 */
[----:B------:R-:W-:Y:S05]  /*0010*/  EXIT ;  /* 0x000000000000794d */ /* 0x000fea0003800000 */
.L_x_1:
        /* <DEDUP_REMOVED lines=14> */
.L_x_22:


//--------------------- .text._Z4_sgdPA256_fS0_   --------------------------
	.section	.text._Z4_sgdPA256_fS0_,"ax",@progbits
	.align	128
        .global         _Z4_sgdPA256_fS0_
        .type           _Z4_sgdPA256_fS0_,@function
        .size           _Z4_sgdPA256_fS0_,(.L_x_23 - _Z4_sgdPA256_fS0_)
        .other          _Z4_sgdPA256_fS0_,@"STO_CUDA_ENTRY STV_DEFAULT"
_Z4_sgdPA256_fS0_:
.text._Z4_sgdPA256_fS0_:
[----:B------:R-:W-:Y:S01]  /*0000*/  LDC R1, c[0x0][0x37c] ;  /* 0x0000df00ff017b82 */ /* 0x000fe20000000800 */
[----:B------:R-:W-:Y:S05]  /*0010*/  EXIT ;  /* 0x000000000000794d */ /* 0x000fea0003800000 */
.L_x_2:
        /* <DEDUP_REMOVED lines=14> */
.L_x_23:


//--------------------- .text._Z14_kl_divergencePfS_S_ --------------------------
	.section	.text._Z14_kl_divergencePfS_S_,"ax",@progbits
	.align	128
        .global         _Z14_kl_divergencePfS_S_
        .type           _Z14_kl_divergencePfS_S_,@function
        .size           _Z14_kl_divergencePfS_S_,(.L_x_20 - _Z14_kl_divergencePfS_S_)
        .other          _Z14_kl_divergencePfS_S_,@"STO_CUDA_ENTRY STV_DEFAULT"
_Z14_kl_divergencePfS_S_:
.text._Z14_kl_divergencePfS_S_:
[----:B------:R-:W-:Y:S01]  /*0000*/  LDC R1, c[0x0][0x37c] ;  /* 0x0000df00ff017b82 */ /* 0x000fe20000000800 */
[----:B------:R-:W0:Y:S07]  /*0010*/  S2R R7, SR_TID.X ;  /* 0x0000000000077919 */ /* 0x000e2e0000002100 */
[----:B------:R-:W0:Y:S01]  /*0020*/  S2UR UR6, SR_CTAID.X ;  /* 0x00000000000679c3 */ /* 0x000e220000002500 */
[----:B------:R-:W1:Y:S07]  /*0030*/  LDCU.64 UR4, c[0x0][0x358] ;  /* 0x00006b00ff0477ac */ /* 0x000e6e0008000a00 */
[----:B------:R-:W0:Y:S08]  /*0040*/  LDC R0, c[0x0][0x360] ;  /* 0x0000d800ff007b82 */ /* 0x000e300000000800 */
[----:B------:R-:W2:Y:S08]  /*0050*/  LDC.64 R4, c[0x0][0x388] ;  /* 0x0000e200ff047b82 */ /* 0x000eb00000000a00 */
[----:B------:R-:W3:Y:S01]  /*0060*/  LDC.64 R2, c[0x0][0x380] ;  /* 0x0000e000ff027b82 */ /* 0x000ee20000000a00 */
[----:B0-----:R-:W-:-:S04]  /*0070*/  IMAD R7, R0, UR6, R7 ;  /* 0x0000000600077c24 */ /* 0x001fc8000f8e0207 */
[----:B--2---:R-:W-:-:S06]  /*0080*/  IMAD.WIDE R4, R7, 0x4, R4 ;  /* 0x0000000407047825 */ /* 0x004fcc00078e0204 */
[----:B-1----:R-:W2:Y:S01]  /*0090*/  LDG.E R5, desc[UR4][R4.64] ;  /* 0x0000000404057981 */ /* 0x002ea2000c1e1900 */
[----:B---3--:R-:W-:-:S05]  /*00a0*/  IMAD.WIDE R2, R7, 0x4, R2 ;  /* 0x0000000407027825 */ /* 0x008fca00078e0202 */
[----:B------:R-:W3:Y:S01]  /*00b0*/  LDG.E R0, desc[UR4][R2.64] ;  /* 0x0000000402007981 */ /* 0x000ee2000c1e1900 */
[----:B------:R-:W-:Y:S01]  /*00c0*/  BSSY.RECONVERGENT B0, `(.L_x_3) ;  /* 0x000000c000007945 */ /* 0x000fe20003800200 */
[----:B--2---:R-:W0:Y:S08]  /*00d0*/  MUFU.RCP R6, R5 ;  /* 0x0000000500067308 */ /* 0x004e300000001000 */
[----:B---3--:R-:W1:Y:S01]  /*00e0*/  FCHK P0, R0, R5 ;  /* 0x0000000500007302 */ /* 0x008e620000000000 */
[----:B0-----:R-:W-:-:S04]  /*00f0*/  FFMA R7, -R5, R6, 1 ;  /* 0x3f80000005077423 */ /* 0x001fc80000000106 */
[----:B------:R-:W-:-:S04]  /*0100*/  FFMA R7, R6, R7, R6 ;  /* 0x0000000706077223 */ /* 0x000fc80000000006 */
[----:B------:R-:W-:-:S04]  /*0110*/  FFMA R6, R0, R7, RZ ;  /* 0x0000000700067223 */ /* 0x000fc800000000ff */
[----:B------:R-:W-:-:S04]  /*0120*/  FFMA R8, -R5, R6, R0 ;  /* 0x0000000605087223 */ /* 0x000fc80000000100 */
[----:B------:R-:W-:Y:S01]  /*0130*/  FFMA R6, R7, R8, R6 ;  /* 0x0000000807067223 */ /* 0x000fe20000000006 */
[----:B-1----:R-:W-:Y:S06]  /*0140*/  @!P0 BRA `(.L_x_4) ;  /* 0x00000000000c8947 */ /* 0x002fec0003800000 */
[----:B------:R-:W-:-:S07]  /*0150*/  MOV R4, 0x170 ;  /* 0x0000017000047802 */ /* 0x000fce0000000f00 */
[----:B------:R-:W-:Y:S05]  /*0160*/  CALL.REL.NOINC `($__internal_0_$__cuda_sm3x_div_rn_noftz_f32_slowpath) ;  /* 0x0000000000887944 */ /* 0x000fea0003c00000 */
[----:B------:R-:W-:-:S07]  /*0170*/  IMAD.MOV.U32 R6, RZ, RZ, R2 ;  /* 0x000000ffff067224 */ /* 0x000fce00078e0002 */
.L_x_4:
[----:B------:R-:W-:Y:S05]  /*0180*/  BSYNC.RECONVERGENT B0 ;  /* 0x0000000000007941 */ /* 0x000fea0003800200 */
.L_x_3:
[----:B------:R-:W0:Y:S02]  /*0190*/  LDC.64 R2, c[0x0][0x390] ;  /* 0x0000e400ff027b82 */ /* 0x000e240000000a00 */
[----:B0-----:R-:W2:Y:S01]  /*01a0*/  LDG.E R9, desc[UR4][R2.64] ;  /* 0x0000000402097981 */ /* 0x001ea2000c1e1900 */
[----:B------:R-:W-:Y:S02]  /*01b0*/  IMAD.MOV.U32 R8, RZ, RZ, R6 ;  /* 0x000000ffff087224 */ /* 0x000fe400078e0006 */
[----:B------:R-:W-:-:S03]  /*01c0*/  HFMA2 R7, -RZ, RZ, 1.5048828125, 33.21875 ;  /* 0x3e055027ff077431 */ /* 0x000fc600000001ff */
[----:B------:R-:W-:-:S13]  /*01d0*/  FSETP.GEU.AND P0, PT, R8, 1.175494350822287508e-38, PT ;  /* 0x008000000800780b */ /* 0x000fda0003f0e000 */
[----:B------:R-:W-:-:S04]  /*01e0*/  @!P0 FMUL R8, R8, 8388608 ;  /* 0x4b00000008088820 */ /* 0x000fc80000400000 */
[----:B------:R-:W-:-:S05]  /*01f0*/  VIADD R4, R8, 0xc0d55555 ;  /* 0xc0d5555508047836 */ /* 0x000fca0000000000 */
[----:B------:R-:W-:-:S05]  /*0200*/  LOP3.LUT R5, R4, 0xff800000, RZ, 0xc0, !PT ;  /* 0xff80000004057812 */ /* 0x000fca00078ec0ff */
[----:B------:R-:W-:Y:S01]  /*0210*/  IMAD.IADD R4, R8, 0x1, -R5 ;  /* 0x0000000108047824 */ /* 0x000fe200078e0a05 */
[----:B------:R-:W-:-:S03]  /*0220*/  I2FP.F32.S32 R5, R5 ;  /* 0x0000000500057245 */ /* 0x000fc60000201400 */
[----:B------:R-:W-:Y:S01]  /*0230*/  FADD R6, R4, -1 ;  /* 0xbf80000004067421 */ /* 0x000fe20000000000 */
[----:B------:R-:W-:Y:S02]  /*0240*/  FSEL R4, RZ, -23, P0 ;  /* 0xc1b80000ff047808 */ /* 0x000fe40000000000 */
[----:B------:R-:W-:Y:S01]  /*0250*/  ISETP.GT.U32.AND P0, PT, R8, 0x7f7fffff, PT ;  /* 0x7f7fffff0800780c */ /* 0x000fe20003f04070 */
[C---:B------:R-:W-:Y:S02]  /*0260*/  FFMA R7, R6.reuse, -R7, 0.14084610342979431152 ;  /* 0x3e1039f606077423 */ /* 0x040fe40000000807 */
[----:B------:R-:W-:Y:S01]  /*0270*/  FFMA R4, R5, 1.1920928955078125e-07, R4 ;  /* 0x3400000005047823 */ /* 0x000fe20000000004 */
[----:B------:R-:W-:Y:S02]  /*0280*/  IMAD.MOV.U32 R5, RZ, RZ, 0x7f800000 ;  /* 0x7f800000ff057424 */ /* 0x000fe400078e00ff */
[----:B------:R-:W-:-:S04]  /*0290*/  FFMA R7, R6, R7, -0.12148627638816833496 ;  /* 0xbdf8cdcc06077423 */ /* 0x000fc80000000007 */
[----:B------:R-:W-:-:S04]  /*02a0*/  FFMA R7, R6, R7, 0.13980610668659210205 ;  /* 0x3e0f295506077423 */ /* 0x000fc80000000007 */
[----:B------:R-:W-:-:S04]  /*02b0*/  FFMA R7, R6, R7, -0.16684235632419586182 ;  /* 0xbe2ad8b906077423 */ /* 0x000fc80000000007 */
[----:B------:R-:W-:-:S04]  /*02c0*/  FFMA R7, R6, R7, 0.20012299716472625732 ;  /* 0x3e4ced0b06077423 */ /* 0x000fc80000000007 */
[----:B------:R-:W-:-:S04]  /*02d0*/  FFMA R7, R6, R7, -0.24999669194221496582 ;  /* 0xbe7fff2206077423 */ /* 0x000fc80000000007 */
[----:B------:R-:W-:-:S04]  /*02e0*/  FFMA R7, R6, R7, 0.33333182334899902344 ;  /* 0x3eaaaa7806077423 */ /* 0x000fc80000000007 */
[----:B------:R-:W-:-:S04]  /*02f0*/  FFMA R7, R6, R7, -0.5 ;  /* 0xbf00000006077423 */ /* 0x000fc80000000007 */
[----:B------:R-:W-:-:S04]  /*0300*/  FMUL R7, R6, R7 ;  /* 0x0000000706077220 */ /* 0x000fc80000400000 */
[----:B------:R-:W-:-:S04]  /*0310*/  FFMA R7, R6, R7, R6 ;  /* 0x0000000706077223 */ /* 0x000fc80000000006 */
[----:B------:R-:W-:Y:S01]  /*0320*/  FFMA R4, R4, 0.69314718246459960938, R7 ;  /* 0x3f31721804047823 */ /* 0x000fe20000000007 */
[C---:B------:R-:W-:Y:S01]  /*0330*/  @P0 FFMA R4, R8.reuse, R5, +INF ;  /* 0x7f80000008040423 */ /* 0x040fe20000000005 */
[----:B------:R-:W-:-:S04]  /*0340*/  FSETP.NEU.AND P0, PT, R8, RZ, PT ;  /* 0x000000ff0800720b */ /* 0x000fc80003f0d000 */
[----:B------:R-:W-:-:S05]  /*0350*/  FSEL R5, R4, -INF , P0 ;  /* 0xff80000004057808 */ /* 0x000fca0000000000 */
[----:B--2---:R-:W-:-:S05]  /*0360*/  FFMA R5, R0, R5, R9 ;  /* 0x0000000500057223 */ /* 0x004fca0000000009 */
[----:B------:R-:W-:Y:S01]  /*0370*/  STG.E desc[UR4][R2.64], R5 ;  /* 0x0000000502007986 */ /* 0x000fe2000c101904 */
[----:B------:R-:W-:Y:S05]  /*0380*/  EXIT ;  /* 0x000000000000794d */ /* 0x000fea0003800000 */
        .weak           $__internal_0_$__cuda_sm3x_div_rn_noftz_f32_slowpath
        .type           $__internal_0_$__cuda_sm3x_div_rn_noftz_f32_slowpath,@function
        .size           $__internal_0_$__cuda_sm3x_div_rn_noftz_f32_slowpath,(.L_x_20 - $__internal_0_$__cuda_sm3x_div_rn_noftz_f32_slowpath)
$__internal_0_$__cuda_sm3x_div_rn_noftz_f32_slowpath:
[----:B------:R-:W-:Y:S01]  /*0390*/  SHF.R.U32.HI R3, RZ, 0x17, R5 ;  /* 0x00000017ff037819 */ /* 0x000fe20000011605 */
[----:B------:R-:W-:Y:S01]  /*03a0*/  BSSY.RECONVERGENT B1, `(.L_x_5) ;  /* 0x0000064000017945 */ /* 0x000fe20003800200 */
[--C-:B------:R-:W-:Y:S01]  /*03b0*/  SHF.R.U32.HI R2, RZ, 0x17, R0.reuse ;  /* 0x00000017ff027819 */ /* 0x100fe20000011600 */
[----:B------:R-:W-:Y:S01]  /*03c0*/  IMAD.MOV.U32 R7, RZ, RZ, R0 ;  /* 0x000000ffff077224 */ /* 0x000fe200078e0000 */
[----:B------:R-:W-:Y:S02]  /*03d0*/  LOP3.LUT R6, R3, 0xff, RZ, 0xc0, !PT ;  /* 0x000000ff03067812 */ /* 0x000fe400078ec0ff */
[----:B------:R-:W-:-:S03]  /*03e0*/  LOP3.LUT R2, R2, 0xff, RZ, 0xc0, !PT ;  /* 0x000000ff02027812 */ /* 0x000fc600078ec0ff */
[----:B------:R-:W-:Y:S02]  /*03f0*/  VIADD R10, R6, 0xffffffff ;  /* 0xffffffff060a7836 */ /* 0x000fe40000000000 */
[----:B------:R-:W-:-:S03]  /*0400*/  VIADD R9, R2, 0xffffffff ;  /* 0xffffffff02097836 */ /* 0x000fc60000000000 */
[----:B------:R-:W-:-:S04]  /*0410*/  ISETP.GT.U32.AND P0, PT, R10, 0xfd, PT ;  /* 0x000000fd0a00780c */ /* 0x000fc80003f04070 */
[----:B------:R-:W-:-:S13]  /*0420*/  ISETP.GT.U32.OR P0, PT, R9, 0xfd, P0 ;  /* 0x000000fd0900780c */ /* 0x000fda0000704470 */
[----:B------:R-:W-:Y:S01]  /*0430*/  @!P0 MOV R8, RZ ;  /* 0x000000ff00088202 */ /* 0x000fe20000000f00 */
[----:B------:R-:W-:Y:S06]  /*0440*/  @!P0 BRA `(.L_x_6) ;  /* 0x0000000000608947 */ /* 0x000fec0003800000 */
[----:B------:R-:W-:Y:S01]  /*0450*/  FSETP.GTU.FTZ.AND P0, PT, |R0|, +INF , PT ;  /* 0x7f8000000000780b */ /* 0x000fe20003f1c200 */
[----:B------:R-:W-:Y:S01]  /*0460*/  IMAD.MOV.U32 R3, RZ, RZ, R5 ;  /* 0x000000ffff037224 */ /* 0x000fe200078e0005 */
[----:B------:R-:W-:-:S04]  /*0470*/  FSETP.GTU.FTZ.AND P1, PT, |R5|, +INF , PT ;  /* 0x7f8000000500780b */ /* 0x000fc80003f3c200 */
[----:B------:R-:W-:-:S13]  /*0480*/  PLOP3.LUT P0, PT, P0, P1, PT, 0xf8, 0x8f ;  /* 0x00000000008f781c */ /* 0x000fda0000703f70 */
[----:B------:R-:W-:Y:S05]  /*0490*/  @P0 BRA `(.L_x_7) ;  /* 0x00000004004c0947 */ /* 0x000fea0003800000 */
[----:B------:R-:W-:-:S13]  /*04a0*/  LOP3.LUT P0, RZ, R5, 0x7fffffff, R7, 0xc8, !PT ;  /* 0x7fffffff05ff7812 */ /* 0x000fda000780c807 */
[----:B------:R-:W-:Y:S05]  /*04b0*/  @!P0 BRA `(.L_x_8) ;  /* 0x00000004003c8947 */ /* 0x000fea0003800000 */
[C---:B------:R-:W-:Y:S02]  /*04c0*/  FSETP.NEU.FTZ.AND P2, PT, |R0|.reuse, +INF , PT ;  /* 0x7f8000000000780b */ /* 0x040fe40003f5d200 */
[----:B------:R-:W-:Y:S02]  /*04d0*/  FSETP.NEU.FTZ.AND P1, PT, |R3|, +INF , PT ;  /* 0x7f8000000300780b */ /* 0x000fe40003f3d200 */
[----:B------:R-:W-:-:S11]  /*04e0*/  FSETP.NEU.FTZ.AND P0, PT, |R0|, +INF , PT ;  /* 0x7f8000000000780b */ /* 0x000fd60003f1d200 */
[----:B------:R-:W-:Y:S05]  /*04f0*/  @!P1 BRA !P2, `(.L_x_8) ;  /* 0x00000004002c9947 */ /* 0x000fea0005000000 */
[----:B------:R-:W-:-:S04]  /*0500*/  LOP3.LUT P2, RZ, R7, 0x7fffffff, RZ, 0xc0, !PT ;  /* 0x7fffffff07ff7812 */ /* 0x000fc8000784c0ff */
[----:B------:R-:W-:-:S13]  /*0510*/  PLOP3.LUT P1, PT, P1, P2, PT, 0x2f, 0xf2 ;  /* 0x0000000000f2781c */ /* 0x000fda0000f24577 */
[----:B------:R-:W-:Y:S05]  /*0520*/  @P1 BRA `(.L_x_9) ;  /* 0x0000000400181947 */ /* 0x000fea0003800000 */
[----:B------:R-:W-:-:S04]  /*0530*/  LOP3.LUT P1, RZ, R5, 0x7fffffff, RZ, 0xc0, !PT ;  /* 0x7fffffff05ff7812 */ /* 0x000fc8000782c0ff */
[----:B------:R-:W-:-:S13]  /*0540*/  PLOP3.LUT P0, PT, P0, P1, PT, 0x2f, 0xf2 ;  /* 0x0000000000f2781c */ /* 0x000fda0000702577 */
[----:B------:R-:W-:Y:S05]  /*0550*/  @P0 BRA `(.L_x_10) ;  /* 0x0000000400000947 */ /* 0x000fea0003800000 */
[----:B------:R-:W-:Y:S02]  /*0560*/  ISETP.GE.AND P0, PT, R9, RZ, PT ;  /* 0x000000ff0900720c */ /* 0x000fe40003f06270 */
[----:B------:R-:W-:-:S11]  /*0570*/  ISETP.GE.AND P1, PT, R10, RZ, PT ;  /* 0x000000ff0a00720c */ /* 0x000fd60003f26270 */
[----:B------:R-:W-:Y:S02]  /*0580*/  @P0 IMAD.MOV.U32 R8, RZ, RZ, RZ ;  /* 0x000000ffff080224 */ /* 0x000fe400078e00ff */
[----:B------:R-:W-:Y:S01]  /*0590*/  @!P0 FFMA R7, R0, 1.84467440737095516160e+19, RZ ;  /* 0x5f80000000078823 */ /* 0x000fe200000000ff */
[----:B------:R-:W-:Y:S02]  /*05a0*/  @!P0 IMAD.MOV.U32 R8, RZ, RZ, -0x40 ;  /* 0xffffffc0ff088424 */ /* 0x000fe400078e00ff */
[----:B------:R-:W-:-:S03]  /*05b0*/  @!P1 FFMA R5, R3, 1.84467440737095516160e+19, RZ ;  /* 0x5f80000003059823 */ /* 0x000fc600000000ff */
[----:B------:R-:W-:-:S07]  /*05c0*/  @!P1 IADD3 R8, PT, PT, R8, 0x40, RZ ;  /* 0x0000004008089810 */ /* 0x000fce0007ffe0ff */
.L_x_6:
[----:B------:R-:W-:Y:S01]  /*05d0*/  LEA R10, R6, 0xc0800000, 0x17 ;  /* 0xc0800000060a7811 */ /* 0x000fe200078eb8ff */
[----:B------:R-:W-:Y:S01]  /*05e0*/  VIADD R3, R2, 0xffffff81 ;  /* 0xffffff8102037836 */ /* 0x000fe20000000000 */
[----:B------:R-:W-:Y:S03]  /*05f0*/  BSSY.RECONVERGENT B2, `(.L_x_11) ;  /* 0x0000035000027945 */ /* 0x000fe60003800200 */
[----:B------:R-:W-:Y:S02]  /*0600*/  IMAD.IADD R10, R5, 0x1, -R10 ;  /* 0x00000001050a7824 */ /* 0x000fe400078e0a0a */
[----:B------:R-:W-:Y:S02]  /*0610*/  IMAD R2, R3, -0x800000, R7 ;  /* 0xff80000003027824 */ /* 0x000fe400078e0207 */
[----:B------:R-:W0:Y:S01]  /*0620*/  MUFU.RCP R5, R10 ;  /* 0x0000000a00057308 */ /* 0x000e220000001000 */
[----:B------:R-:W-:-:S04]  /*0630*/  FADD.FTZ R9, -R10, -RZ ;  /* 0x800000ff0a097221 */ /* 0x000fc80000010100 */
[----:B0-----:R-:W-:-:S04]  /*0640*/  FFMA R12, R5, R9, 1 ;  /* 0x3f800000050c7423 */ /* 0x001fc80000000009 */
[----:B------:R-:W-:-:S04]  /*0650*/  FFMA R14, R5, R12, R5 ;  /* 0x0000000c050e7223 */ /* 0x000fc80000000005 */
[----:B------:R-:W-:-:S04]  /*0660*/  FFMA R5, R2, R14, RZ ;  /* 0x0000000e02057223 */ /* 0x000fc800000000ff */
[----:B------:R-:W-:-:S04]  /*0670*/  FFMA R12, R9, R5, R2 ;  /* 0x00000005090c7223 */ /* 0x000fc80000000002 */
[----:B------:R-:W-:Y:S01]  /*0680*/  FFMA R7, R14, R12, R5 ;  /* 0x0000000c0e077223 */ /* 0x000fe20000000005 */
[----:B------:R-:W-:-:S03]  /*0690*/  IADD3 R5, PT, PT, R3, 0x7f, -R6 ;  /* 0x0000007f03057810 */ /* 0x000fc60007ffe806 */
[----:B------:R-:W-:Y:S02]  /*06a0*/  FFMA R12, R9, R7, R2 ;  /* 0x00000007090c7223 */ /* 0x000fe40000000002 */
[----:B------:R-:W-:Y:S02]  /*06b0*/  IMAD.IADD R5, R5, 0x1, R8 ;  /* 0x0000000105057824 */ /* 0x000fe400078e0208 */
[----:B------:R-:W-:-:S05]  /*06c0*/  FFMA R2, R14, R12, R7 ;  /* 0x0000000c0e027223 */ /* 0x000fca0000000007 */
[----:B------:R-:W-:-:S04]  /*06d0*/  SHF.R.U32.HI R3, RZ, 0x17, R2 ;  /* 0x00000017ff037819 */ /* 0x000fc80000011602 */
[----:B------:R-:W-:-:S04]  /*06e0*/  LOP3.LUT R3, R3, 0xff, RZ, 0xc0, !PT ;  /* 0x000000ff03037812 */ /* 0x000fc800078ec0ff */
[----:B------:R-:W-:-:S05]  /*06f0*/  IADD3 R9, PT, PT, R3, R5, RZ ;  /* 0x0000000503097210 */ /* 0x000fca0007ffe0ff */
[----:B------:R-:W-:-:S05]  /*0700*/  VIADD R3, R9, 0xffffffff ;  /* 0xffffffff09037836 */ /* 0x000fca0000000000 */
[----:B------:R-:W-:-:S13]  /*0710*/  ISETP.GE.U32.AND P0, PT, R3, 0xfe, PT ;  /* 0x000000fe0300780c */ /* 0x000fda0003f06070 */
[----:B------:R-:W-:Y:S05]  /*0720*/  @!P0 BRA `(.L_x_12) ;  /* 0x0000000000808947 */ /* 0x000fea0003800000 */
[----:B------:R-:W-:-:S13]  /*0730*/  ISETP.GT.AND P0, PT, R9, 0xfe, PT ;  /* 0x000000fe0900780c */ /* 0x000fda0003f04270 */
[----:B------:R-:W-:Y:S05]  /*0740*/  @P0 BRA `(.L_x_13) ;  /* 0x00000000006c0947 */ /* 0x000fea0003800000 */
[----:B------:R-:W-:-:S13]  /*0750*/  ISETP.GE.AND P0, PT, R9, 0x1, PT ;  /* 0x000000010900780c */ /* 0x000fda0003f06270 */
[----:B------:R-:W-:Y:S05]  /*0760*/  @P0 BRA `(.L_x_14) ;  /* 0x0000000000740947 */ /* 0x000fea0003800000 */
[----:B------:R-:W-:Y:S02]  /*0770*/  ISETP.GE.AND P0, PT, R9, -0x18, PT ;  /* 0xffffffe80900780c */ /* 0x000fe40003f06270 */
[----:B------:R-:W-:-:S11]  /*0780*/  LOP3.LUT R2, R2, 0x80000000, RZ, 0xc0, !PT ;  /* 0x8000000002027812 */ /* 0x000fd600078ec0ff */
[----:B------:R-:W-:Y:S05]  /*0790*/  @!P0 BRA `(.L_x_14) ;  /* 0x0000000000688947 */ /* 0x000fea0003800000 */
[CCC-:B------:R-:W-:Y:S01]  /*07a0*/  FFMA.RZ R3, R14.reuse, R12.reuse, R7.reuse ;  /* 0x0000000c0e037223 */ /* 0x1c0fe2000000c007 */
[C---:B------:R-:W-:Y:S02]  /*07b0*/  VIADD R8, R9.reuse, 0x20 ;  /* 0x0000002009087836 */ /* 0x040fe40000000000 */
[CCC-:B------:R-:W-:Y:S01]  /*07c0*/  FFMA.RM R6, R14.reuse, R12.reuse, R7.reuse ;  /* 0x0000000c0e067223 */ /* 0x1c0fe20000004007 */
[----:B------:R-:W-:Y:S02]  /*07d0*/  ISETP.NE.AND P2, PT, R9, RZ, PT ;  /* 0x000000ff0900720c */ /* 0x000fe40003f45270 */
[----:B------:R-:W-:Y:S01]  /*07e0*/  LOP3.LUT R5, R3, 0x7fffff, RZ, 0xc0, !PT ;  /* 0x007fffff03057812 */ /* 0x000fe200078ec0ff */
[----:B------:R-:W-:Y:S01]  /*07f0*/  FFMA.RP R3, R14, R12, R7 ;  /* 0x0000000c0e037223 */ /* 0x000fe20000008007 */
[----:B------:R-:W-:Y:S01]  /*0800*/  IMAD.MOV R7, RZ, RZ, -R9 ;  /* 0x000000ffff077224 */ /* 0x000fe200078e0a09 */
[----:B------:R-:W-:Y:S02]  /*0810*/  ISETP.NE.AND P1, PT, R9, RZ, PT ;  /* 0x000000ff0900720c */ /* 0x000fe40003f25270 */
[----:B------:R-:W-:-:S02]  /*0820*/  LOP3.LUT R5, R5, 0x800000, RZ, 0xfc, !PT ;  /* 0x0080000005057812 */ /* 0x000fc400078efcff */
[----:B------:R-:W-:Y:S02]  /*0830*/  FSETP.NEU.FTZ.AND P0, PT, R3, R6, PT ;  /* 0x000000060300720b */ /* 0x000fe40003f1d000 */
[----:B------:R-:W-:Y:S02]  /*0840*/  SHF.L.U32 R8, R5, R8, RZ ;  /* 0x0000000805087219 */ /* 0x000fe400000006ff */
[----:B------:R-:W-:Y:S02]  /*0850*/  SEL R6, R7, RZ, P2 ;  /* 0x000000ff07067207 */ /* 0x000fe40001000000 */
[----:B------:R-:W-:Y:S02]  /*0860*/  ISETP.NE.AND P1, PT, R8, RZ, P1 ;  /* 0x000000ff0800720c */ /* 0x000fe40000f25270 */
[----:B------:R-:W-:Y:S02]  /*0870*/  SHF.R.U32.HI R6, RZ, R6, R5 ;  /* 0x00000006ff067219 */ /* 0x000fe40000011605 */
[----:B------:R-:W-:-:S02]  /*0880*/  PLOP3.LUT P0, PT, P0, P1, PT, 0xf8, 0x8f ;  /* 0x00000000008f781c */ /* 0x000fc40000703f70 */
[----:B------:R-:W-:Y:S02]  /*0890*/  SHF.R.U32.HI R8, RZ, 0x1, R6 ;  /* 0x00000001ff087819 */ /* 0x000fe40000011606 */
[----:B------:R-:W-:-:S04]  /*08a0*/  SEL R3, RZ, 0x1, !P0 ;  /* 0x00000001ff037807 */ /* 0x000fc80004000000 */
[----:B------:R-:W-:-:S04]  /*08b0*/  LOP3.LUT R3, R3, 0x1, R8, 0xf8, !PT ;  /* 0x0000000103037812 */ /* 0x000fc800078ef808 */
[----:B------:R-:W-:-:S04]  /*08c0*/  LOP3.LUT R3, R3, R6, RZ, 0xc0, !PT ;  /* 0x0000000603037212 */ /* 0x000fc800078ec0ff */
[----:B------:R-:W-:-:S04]  /*08d0*/  IADD3 R3, PT, PT, R8, R3, RZ ;  /* 0x0000000308037210 */ /* 0x000fc80007ffe0ff */
[----:B------:R-:W-:Y:S01]  /*08e0*/  LOP3.LUT R2, R3, R2, RZ, 0xfc, !PT ;  /* 0x0000000203027212 */ /* 0x000fe200078efcff */
[----:B------:R-:W-:Y:S06]  /*08f0*/  BRA `(.L_x_14) ;  /* 0x0000000000107947 */ /* 0x000fec0003800000 */
.L_x_13:
[----:B------:R-:W-:-:S04]  /*0900*/  LOP3.LUT R2, R2, 0x80000000, RZ, 0xc0, !PT ;  /* 0x8000000002027812 */ /* 0x000fc800078ec0ff */
[----:B------:R-:W-:Y:S01]  /*0910*/  LOP3.LUT R2, R2, 0x7f800000, RZ, 0xfc, !PT ;  /* 0x7f80000002027812 */ /* 0x000fe200078efcff */
[----:B------:R-:W-:Y:S06]  /*0920*/  BRA `(.L_x_14) ;  /* 0x0000000000047947 */ /* 0x000fec0003800000 */
.L_x_12:
[----:B------:R-:W-:-:S07]  /*0930*/  IMAD R2, R5, 0x800000, R2 ;  /* 0x0080000005027824 */ /* 0x000fce00078e0202 */
.L_x_14:
[----:B------:R-:W-:Y:S05]  /*0940*/  BSYNC.RECONVERGENT B2 ;  /* 0x0000000000027941 */ /* 0x000fea0003800200 */
.L_x_11:
[----:B------:R-:W-:Y:S05]  /*0950*/  BRA `(.L_x_15) ;  /* 0x0000000000207947 */ /* 0x000fea0003800000 */
.L_x_10:
[----:B------:R-:W-:-:S04]  /*0960*/  LOP3.LUT R2, R5, 0x80000000, R7, 0x48, !PT ;  /* 0x8000000005027812 */ /* 0x000fc800078e4807 */
[----:B------:R-:W-:Y:S01]  /*0970*/  LOP3.LUT R2, R2, 0x7f800000, RZ, 0xfc, !PT ;  /* 0x7f80000002027812 */ /* 0x000fe200078efcff */
[----:B------:R-:W-:Y:S06]  /*0980*/  BRA `(.L_x_15) ;  /* 0x0000000000147947 */ /* 0x000fec0003800000 */
.L_x_9:
[----:B------:R-:W-:Y:S01]  /*0990*/  LOP3.LUT R2, R5, 0x80000000, R7, 0x48, !PT ;  /* 0x8000000005027812 */ /* 0x000fe200078e4807 */
[----:B------:R-:W-:Y:S06]  /*09a0*/  BRA `(.L_x_15) ;  /* 0x00000000000c7947 */ /* 0x000fec0003800000 */
.L_x_8:
[----:B------:R-:W0:Y:S01]  /*09b0*/  MUFU.RSQ R2, -QNAN ;  /* 0xffc0000000027908 */ /* 0x000e220000001400 */
[----:B------:R-:W-:Y:S05]  /*09c0*/  BRA `(.L_x_15) ;  /* 0x0000000000047947 */ /* 0x000fea0003800000 */
.L_x_7:
[----:B------:R-:W-:-:S07]  /*09d0*/  FADD.FTZ R2, R0, R3 ;  /* 0x0000000300027221 */ /* 0x000fce0000010000 */
.L_x_15:
[----:B------:R-:W-:Y:S05]  /*09e0*/  BSYNC.RECONVERGENT B1 ;  /* 0x0000000000017941 */ /* 0x000fea0003800200 */
.L_x_5:
[----:B------:R-:W-:-:S04]  /*09f0*/  IMAD.MOV.U32 R5, RZ, RZ, 0x0 ;  /* 0x00000000ff057424 */ /* 0x000fc800078e00ff */
[----:B0-----:R-:W-:Y:S05]  /*0a00*/  RET.REL.NODEC R4 `(_Z14_kl_divergencePfS_S_) ;  /* 0xfffffff4047c7950 */ /* 0x001fea0003c3ffff */
.L_x_16:
        /* <DEDUP_REMOVED lines=15> */
.L_x_20:


//--------------------- .text._Z27_convolution_layer_smp_fp16PfS_i --------------------------
	.section	.text._Z27_convolution_layer_smp_fp16PfS_i,"ax",@progbits
	.align	128
        .global         _Z27_convolution_layer_smp_fp16PfS_i
        .type           _Z27_convolution_layer_smp_fp16PfS_i,@function
        .size           _Z27_convolution_layer_smp_fp16PfS_i,(.L_x_25 - _Z27_convolution_layer_smp_fp16PfS_i)
        .other          _Z27_convolution_layer_smp_fp16PfS_i,@"STO_CUDA_ENTRY STV_DEFAULT"
_Z27_convolution_layer_smp_fp16PfS_i:
.text._Z27_convolution_layer_smp_fp16PfS_i:
[----:B------:R-:W-:Y:S01]  /*0000*/  LDC R1, c[0x0][0x37c] ;  /* 0x0000df00ff017b82 */ /* 0x000fe20000000800 */
[----:B------:R-:W-:Y:S05]  /*0010*/  EXIT ;  /* 0x000000000000794d */ /* 0x000fea0003800000 */
.L_x_17:
        /* <DEDUP_REMOVED lines=14> */
.L_x_25:


//--------------------- .text._Z16_relu_f16_kernelPfS_i --------------------------
	.section	.text._Z16_relu_f16_kernelPfS_i,"ax",@progbits
	.align	128
        .global         _Z16_relu_f16_kernelPfS_i
        .type           _Z16_relu_f16_kernelPfS_i,@function
        .size           _Z16_relu_f16_kernelPfS_i,(.L_x_26 - _Z16_relu_f16_kernelPfS_i)
        .other          _Z16_relu_f16_kernelPfS_i,@"STO_CUDA_ENTRY STV_DEFAULT"
_Z16_relu_f16_kernelPfS_i:
.text._Z16_relu_f16_kernelPfS_i:
[----:B------:R-:W-:Y:S01]  /*0000*/  LDC R1, c[0x0][0x37c] ;  /* 0x0000df00ff017b82 */ /* 0x000fe20000000800 */
[----:B------:R-:W0:Y:S07]  /*0010*/  S2R R5, SR_TID.X ;  /* 0x0000000000057919 */ /* 0x000e2e0000002100 */
[----:B------:R-:W0:Y:S01]  /*0020*/  S2UR UR6, SR_CTAID.X ;  /* 0x00000000000679c3 */ /* 0x000e220000002500 */
[----:B------:R-:W1:Y:S07]  /*0030*/  LDCU.64 UR4, c[0x0][0x358] ;  /* 0x00006b00ff0477ac */ /* 0x000e6e0008000a00 */
[----:B------:R-:W0:Y:S08]  /*0040*/  LDC R0, c[0x0][0x360] ;  /* 0x0000d800ff007b82 */ /* 0x000e300000000800 */
[----:B------:R-:W2:Y:S01]  /*0050*/  LDC.64 R2, c[0x0][0x380] ;  /* 0x0000e000ff027b82 */ /* 0x000ea20000000a00 */
[----:B0-----:R-:W-:Y:S01]  /*0060*/  IMAD R5, R0, UR6, R5 ;  /* 0x0000000600057c24 */ /* 0x001fe2000f8e0205 */
[----:B------:R-:W0:Y:S03]  /*0070*/  LDCU UR6, c[0x0][0x390] ;  /* 0x00007200ff0677ac */ /* 0x000e260008000800 */
[----:B--2---:R-:W-:-:S05]  /*0080*/  IMAD.WIDE R2, R5, 0x4, R2 ;  /* 0x0000000405027825 */ /* 0x004fca00078e0202 */
[----:B-1----:R-:W2:Y:S01]  /*0090*/  LDG.E R0, desc[UR4][R2.64] ;  /* 0x0000000402007981 */ /* 0x002ea2000c1e1900 */
[----:B0-----:R-:W-:-:S04]  /*00a0*/  I2FP.F32.S32 R7, UR6 ;  /* 0x0000000600077c45 */ /* 0x001fc80008201400 */
[----:B--2---:R-:W-:-:S13]  /*00b0*/  FSETP.GEU.AND P0, PT, R0, R7, PT ;  /* 0x000000070000720b */ /* 0x004fda0003f0e000 */
[----:B------:R-:W-:Y:S05]  /*00c0*/  @P0 EXIT ;  /* 0x000000000000094d */ /* 0x000fea0003800000 */
[----:B------:R-:W0:Y:S01]  /*00d0*/  LDC.64 R2, c[0x0][0x388] ;  /* 0x0000e200ff027b82 */ /* 0x000e220000000a00 */
[----:B------:R-:W-:Y:S01]  /*00e0*/  FMNMX R7, RZ, R0, !PT ;  /* 0x00000000ff077209 */ /* 0x000fe20007800000 */
[----:B0-----:R-:W-:-:S05]  /*00f0*/  IMAD.WIDE R2, R5, 0x4, R2 ;  /* 0x0000000405027825 */ /* 0x001fca00078e0202 */
[----:B------:R-:W-:Y:S01]  /*0100*/  STG.E desc[UR4][R2.64], R7 ;  /* 0x0000000702007986 */ /* 0x000fe2000c101904 */
[----:B------:R-:W-:Y:S05]  /*0110*/  EXIT ;  /* 0x000000000000794d */ /* 0x000fea0003800000 */
.L_x_18:
        /* <DEDUP_REMOVED lines=14> */
.L_x_26:


//--------------------- .text._Z9_multiplyPKfPf   --------------------------
	.section	.text._Z9_multiplyPKfPf,"ax",@progbits
	.align	128
        .global         _Z9_multiplyPKfPf
        .type           _Z9_multiplyPKfPf,@function
        .size           _Z9_multiplyPKfPf,(.L_x_27 - _Z9_multiplyPKfPf)
        .other          _Z9_multiplyPKfPf,@"STO_CUDA_ENTRY STV_DEFAULT"
_Z9_multiplyPKfPf:
.text._Z9_multiplyPKfPf:
        /* <DEDUP_REMOVED lines=11> */
[----:B------:R-:W2:Y:S02]  /*00b0*/  LDG.E R7, desc[UR4][R4.64] ;  /* 0x0000000404077981 */ /* 0x000ea4000c1e1900 */
[----:B--2---:R-:W-:-:S05]  /*00c0*/  FMUL R7, R2, R7 ;  /* 0x0000000702077220 */ /* 0x004fca0000400000 */
[----:B------:R-:W-:Y:S01]  /*00d0*/  STG.E desc[UR4][R4.64], R7 ;  /* 0x0000000704007986 */ /* 0x000fe2000c101904 */
[----:B------:R-:W-:Y:S05]  /*00e0*/  EXIT ;  /* 0x000000000000794d */ /* 0x000fea0003800000 */
.L_x_19:
        /* <DEDUP_REMOVED lines=9> */
.L_x_27:


//--------------------- .nv.shared.reserved.0     --------------------------
	.section	.nv.shared.reserved.0,"aw",@nobits
	.weak		__nv_reservedSMEM_offset_0_alias
	.size		__nv_reservedSMEM_offset_0_alias, 0, 64
	.other		__nv_reservedSMEM_offset_0_alias,@"STO_CUDA_RESERVED_SHARED STV_DEFAULT"
__nv_reservedSMEM_offset_0_alias:
	.zero		0
	.zero		64


//--------------------- .nv.constant0._Z11_detokenizePcPiS_S0_S0_S_S0_i --------------------------
	.section	.nv.constant0._Z11_detokenizePcPiS_S0_S0_S_S0_i,"a",@progbits
	.sectionflags	@""
	.align	4
.nv.constant0._Z11_detokenizePcPiS_S0_S0_S_S0_i:
	.zero		956


//--------------------- .nv.constant0._Z9_tokenizePcPiS_S0_S0_S_S0_i --------------------------
	.section	.nv.constant0._Z9_tokenizePcPiS_S0_S0_S_S0_i,"a",@progbits
	.sectionflags	@""
	.align	4
.nv.constant0._Z9_tokenizePcPiS_S0_S0_S_S0_i:
	.zero		956


//--------------------- .nv.constant0._Z4_sgdPA256_fS0_ --------------------------
	.section	.nv.constant0._Z4_sgdPA256_fS0_,"a",@progbits
	.sectionflags	@""
	.align	4
.nv.constant0._Z4_sgdPA256_fS0_:
	.zero		912


//--------------------- .nv.constant0._Z14_kl_divergencePfS_S_ --------------------------
	.section	.nv.constant0._Z14_kl_divergencePfS_S_,"a",@progbits
	.sectionflags	@""
	.align	4
.nv.constant0._Z14_kl_divergencePfS_S_:
	.zero		920


//--------------------- .nv.constant0._Z27_convolution_layer_smp_fp16PfS_i --------------------------
	.section	.nv.constant0._Z27_convolution_layer_smp_fp16PfS_i,"a",@progbits
	.sectionflags	@""
	.align	4
.nv.constant0._Z27_convolution_layer_smp_fp16PfS_i:
	.zero		916


//--------------------- .nv.constant0._Z16_relu_f16_kernelPfS_i --------------------------
	.section	.nv.constant0._Z16_relu_f16_kernelPfS_i,"a",@progbits
	.sectionflags	@""
	.align	4
.nv.constant0._Z16_relu_f16_kernelPfS_i:
	.zero		916


//--------------------- .nv.constant0._Z9_multiplyPKfPf --------------------------
	.section	.nv.constant0._Z9_multiplyPKfPf,"a",@progbits
	.sectionflags	@""
	.align	4
.nv.constant0._Z9_multiplyPKfPf:
	.zero		912


//--------------------- SYMBOLS --------------------------

	.type		.nv.reservedSmem.offset0,@object
	.size		.nv.reservedSmem.offset0,0x4
